//
// Generated by NVIDIA NVVM Compiler
//
// Compiler Build ID: CL-36424714
// Cuda compilation tools, release 13.0, V13.0.88
// Based on NVVM 20.0.0
//

.version 9.0
.target sm_100
.address_size 64

	// .globl	_Z17verticalOperationiPfS_

.visible .entry _Z17verticalOperationiPfS_(
	.param .u32 _Z17verticalOperationiPfS__param_0,
	.param .u64 .ptr .align 1 _Z17verticalOperationiPfS__param_1,
	.param .u64 .ptr .align 1 _Z17verticalOperationiPfS__param_2
)
{
	.reg .pred 	%p<39>;
	.reg .b32 	%r<23>;
	.reg .b32 	%f<81>;
	.reg .b64 	%rd<18>;

	ld.param.u32 	%r16, [_Z17verticalOperationiPfS__param_0];
	ld.param.u64 	%rd9, [_Z17verticalOperationiPfS__param_1];
	ld.param.u64 	%rd8, [_Z17verticalOperationiPfS__param_2];
	cvta.to.global.u64 	%rd1, %rd9;
	ld.global.f32 	%f80, [%rd1];
	setp.lt.s32 	%p1, %r16, 1;
	@%p1 bra 	$L__BB0_13;
	and.b32  	%r1, %r16, 15;
	setp.lt.u32 	%p2, %r16, 16;
	mov.b32 	%r20, 0;
	@%p2 bra 	$L__BB0_4;
	and.b32  	%r20, %r16, 2147483632;
	neg.s32 	%r18, %r20;
	add.s64 	%rd16, %rd1, 32;
$L__BB0_3:
	.pragma "nounroll";
	ld.global.f32 	%f16, [%rd16+-32];
	setp.gt.f32 	%p3, %f16, %f80;
	selp.f32 	%f17, %f16, %f80, %p3;
	ld.global.f32 	%f18, [%rd16+-28];
	setp.gt.f32 	%p4, %f18, %f17;
	selp.f32 	%f19, %f18, %f17, %p4;
	ld.global.f32 	%f20, [%rd16+-24];
	setp.gt.f32 	%p5, %f20, %f19;
	selp.f32 	%f21, %f20, %f19, %p5;
	ld.global.f32 	%f22, [%rd16+-20];
	setp.gt.f32 	%p6, %f22, %f21;
	selp.f32 	%f23, %f22, %f21, %p6;
	ld.global.f32 	%f24, [%rd16+-16];
	setp.gt.f32 	%p7, %f24, %f23;
	selp.f32 	%f25, %f24, %f23, %p7;
	ld.global.f32 	%f26, [%rd16+-12];
	setp.gt.f32 	%p8, %f26, %f25;
	selp.f32 	%f27, %f26, %f25, %p8;
	ld.global.f32 	%f28, [%rd16+-8];
	setp.gt.f32 	%p9, %f28, %f27;
	selp.f32 	%f29, %f28, %f27, %p9;
	ld.global.f32 	%f30, [%rd16+-4];
	setp.gt.f32 	%p10, %f30, %f29;
	selp.f32 	%f31, %f30, %f29, %p10;
	ld.global.f32 	%f32, [%rd16];
	setp.gt.f32 	%p11, %f32, %f31;
	selp.f32 	%f33, %f32, %f31, %p11;
	ld.global.f32 	%f34, [%rd16+4];
	setp.gt.f32 	%p12, %f34, %f33;
	selp.f32 	%f35, %f34, %f33, %p12;
	ld.global.f32 	%f36, [%rd16+8];
	setp.gt.f32 	%p13, %f36, %f35;
	selp.f32 	%f37, %f36, %f35, %p13;
	ld.global.f32 	%f38, [%rd16+12];
	setp.gt.f32 	%p14, %f38, %f37;
	selp.f32 	%f39, %f38, %f37, %p14;
	ld.global.f32 	%f40, [%rd16+16];
	setp.gt.f32 	%p15, %f40, %f39;
	selp.f32 	%f41, %f40, %f39, %p15;
	ld.global.f32 	%f42, [%rd16+20];
	setp.gt.f32 	%p16, %f42, %f41;
	selp.f32 	%f43, %f42, %f41, %p16;
	ld.global.f32 	%f44, [%rd16+24];
	setp.gt.f32 	%p17, %f44, %f43;
	selp.f32 	%f45, %f44, %f43, %p17;
	ld.global.f32 	%f46, [%rd16+28];
	setp.gt.f32 	%p18, %f46, %f45;
	selp.f32 	%f80, %f46, %f45, %p18;
	add.s32 	%r18, %r18, 16;
	add.s64 	%rd16, %rd16, 64;
	setp.ne.s32 	%p19, %r18, 0;
	@%p19 bra 	$L__BB0_3;
$L__BB0_4:
	setp.eq.s32 	%p20, %r1, 0;
	@%p20 bra 	$L__BB0_13;
	and.b32  	%r7, %r16, 7;
	setp.lt.u32 	%p21, %r1, 8;
	@%p21 bra 	$L__BB0_7;
	mul.wide.u32 	%rd10, %r20, 4;
	add.s64 	%rd11, %rd1, %rd10;
	ld.global.f32 	%f48, [%rd11];
	setp.gt.f32 	%p22, %f48, %f80;
	selp.f32 	%f49, %f48, %f80, %p22;
	ld.global.f32 	%f50, [%rd11+4];
	setp.gt.f32 	%p23, %f50, %f49;
	selp.f32 	%f51, %f50, %f49, %p23;
	ld.global.f32 	%f52, [%rd11+8];
	setp.gt.f32 	%p24, %f52, %f51;
	selp.f32 	%f53, %f52, %f51, %p24;
	ld.global.f32 	%f54, [%rd11+12];
	setp.gt.f32 	%p25, %f54, %f53;
	selp.f32 	%f55, %f54, %f53, %p25;
	ld.global.f32 	%f56, [%rd11+16];
	setp.gt.f32 	%p26, %f56, %f55;
	selp.f32 	%f57, %f56, %f55, %p26;
	ld.global.f32 	%f58, [%rd11+20];
	setp.gt.f32 	%p27, %f58, %f57;
	selp.f32 	%f59, %f58, %f57, %p27;
	ld.global.f32 	%f60, [%rd11+24];
	setp.gt.f32 	%p28, %f60, %f59;
	selp.f32 	%f61, %f60, %f59, %p28;
	ld.global.f32 	%f62, [%rd11+28];
	setp.gt.f32 	%p29, %f62, %f61;
	selp.f32 	%f80, %f62, %f61, %p29;
	add.s32 	%r20, %r20, 8;
$L__BB0_7:
	setp.eq.s32 	%p30, %r7, 0;
	@%p30 bra 	$L__BB0_13;
	and.b32  	%r10, %r16, 3;
	setp.lt.u32 	%p31, %r7, 4;
	@%p31 bra 	$L__BB0_10;
	mul.wide.u32 	%rd12, %r20, 4;
	add.s64 	%rd13, %rd1, %rd12;
	ld.global.f32 	%f64, [%rd13];
	setp.gt.f32 	%p32, %f64, %f80;
	selp.f32 	%f65, %f64, %f80, %p32;
	ld.global.f32 	%f66, [%rd13+4];
	setp.gt.f32 	%p33, %f66, %f65;
	selp.f32 	%f67, %f66, %f65, %p33;
	ld.global.f32 	%f68, [%rd13+8];
	setp.gt.f32 	%p34, %f68, %f67;
	selp.f32 	%f69, %f68, %f67, %p34;
	ld.global.f32 	%f70, [%rd13+12];
	setp.gt.f32 	%p35, %f70, %f69;
	selp.f32 	%f80, %f70, %f69, %p35;
	add.s32 	%r20, %r20, 4;
$L__BB0_10:
	setp.eq.s32 	%p36, %r10, 0;
	@%p36 bra 	$L__BB0_13;
	mul.wide.u32 	%rd14, %r20, 4;
	add.s64 	%rd17, %rd1, %rd14;
	neg.s32 	%r22, %r10;
$L__BB0_12:
	.pragma "nounroll";
	ld.global.f32 	%f71, [%rd17];
	setp.gt.f32 	%p37, %f71, %f80;
	selp.f32 	%f80, %f71, %f80, %p37;
	add.s64 	%rd17, %rd17, 4;
	add.s32 	%r22, %r22, 1;
	setp.ne.s32 	%p38, %r22, 0;
	@%p38 bra 	$L__BB0_12;
$L__BB0_13:
	cvta.to.global.u64 	%rd15, %rd8;
	st.global.f32 	[%rd15], %f80;
	ret;

}


// ===== COMPILED SASS (sm_100) =====

	.target	sm_100

	.elftype	@"ET_EXEC"


//--------------------- .note.nv.tkinfo           --------------------------
	.section	.note.nv.tkinfo,"",@"SHT_NOTE"
	.sectionflags	@"SHF_NOTE_NV_TKINFO"
	.tkinfo
        /*0018*/ 	.word	0x00000002
        /*0030*/ 	.string	""
        /*0030*/ 	.string	"ptxas"
        /*0030*/ 	.string	"Cuda compilation tools, release 13.0, V13.0.88"
        /*0030*/ 	.string	"Build cuda_13.0.r13.0/compiler.36424714_0"
        /*0030*/ 	.string	"-arch sm_100 -m 64 "



//--------------------- .note.nv.cuinfo           --------------------------
	.section	.note.nv.cuinfo,"",@"SHT_NOTE"
	.sectionflags	@"SHF_NOTE_NV_CUINFO"
        /*0018*/ 	.short	0x0002
        /*001a*/ 	.short	0x0064
        /*001c*/ 	.short	0x0082
	.zero		2


//--------------------- .nv.info                  --------------------------
	.section	.nv.info,"",@"SHT_CUDA_INFO"
	.align	4


	//----- nvinfo : EIATTR_REGCOUNT
	.align		4
        /*0000*/ 	.byte	0x04, 0x2f
        /*0002*/ 	.short	(.L_1 - .L_0)
	.align		4
.L_0:
        /*0004*/ 	.word	index@(_Z17verticalOperationiPfS_)
        /*0008*/ 	.word	0x00000020


	//----- nvinfo : EIATTR_FRAME_SIZE
	.align		4
.L_1:
        /*000c*/ 	.byte	0x04, 0x11
        /*000e*/ 	.short	(.L_3 - .L_2)
	.align		4
.L_2:
        /*0010*/ 	.word	index@(_Z17verticalOperationiPfS_)
        /*0014*/ 	.word	0x00000000


	//----- nvinfo : EIATTR_MIN_STACK_SIZE
	.align		4
.L_3:
        /*0018*/ 	.byte	0x04, 0x12
        /*001a*/ 	.short	(.L_5 - .L_4)
	.align		4
.L_4:
        /*001c*/ 	.word	index@(_Z17verticalOperationiPfS_)
        /*0020*/ 	.word	0x00000000
.L_5:


//--------------------- .nv.compat                --------------------------
	.section	.nv.compat,"",@"SHT_CUDA_COMPAT_INFO"
	.align	4
        /*0000*/ 	.byte	0x02, 0x09, 0x00, 0x00, 0x02, 0x02, 0x01, 0x00, 0x02, 0x05, 0x05, 0x00, 0x03, 0x07, 0x01, 0x01
        /*0010*/ 	.byte	0x02, 0x03, 0x00, 0x00, 0x02, 0x06, 0x01, 0x00, 0x04, 0x0b, 0x08, 0x00, 0x09, 0x00, 0x00, 0x00
        /*0020*/ 	.byte	0x00, 0x00, 0x00, 0x00


//--------------------- .nv.info._Z17verticalOperationiPfS_ --------------------------
	.section	.nv.info._Z17verticalOperationiPfS_,"",@"SHT_CUDA_INFO"
	.sectionflags	@""
	.align	4


	//----- nvinfo : EIATTR_CUDA_API_VERSION
	.align		4
        /*0000*/ 	.byte	0x04, 0x37
        /*0002*/ 	.short	(.L_7 - .L_6)
.L_6:
        /*0004*/ 	.word	0x00000082


	//----- nvinfo : EIATTR_KPARAM_INFO
	.align		4
.L_7:
        /*0008*/ 	.byte	0x04, 0x17
        /*000a*/ 	.short	(.L_9 - .L_8)
.L_8:
        /*000c*/ 	.word	0x00000000
        /*0010*/ 	.short	0x0002
        /*0012*/ 	.short	0x0010
        /*0014*/ 	.byte	0x00, 0xf5, 0x21, 0x00


	//----- nvinfo : EIATTR_KPARAM_INFO
	.align		4
.L_9:
        /*0018*/ 	.byte	0x04, 0x17
        /*001a*/ 	.short	(.L_11 - .L_10)
.L_10:
        /*001c*/ 	.word	0x00000000
        /*0020*/ 	.short	0x0001
        /*0022*/ 	.short	0x0008
        /*0024*/ 	.byte	0x00, 0xf5, 0x21, 0x00


	//----- nvinfo : EIATTR_KPARAM_INFO
	.align		4
.L_11:
        /*0028*/ 	.byte	0x04, 0x17
        /*002a*/ 	.short	(.L_13 - .L_12)
.L_12:
        /*002c*/ 	.word	0x00000000
        /*0030*/ 	.short	0x0000
        /*0032*/ 	.short	0x0000
        /*0034*/ 	.byte	0x00, 0xf0, 0x11, 0x00


	//----- nvinfo : EIATTR_SPARSE_MMA_MASK
	.align		4
.L_13:
        /*0038*/ 	.byte	0x03, 0x50
        /*003a*/ 	.short	0x0000


	//----- nvinfo : EIATTR_MAXREG_COUNT
	.align		4
        /*003c*/ 	.byte	0x03, 0x1b
        /*003e*/ 	.short	0x00ff


	//----- nvinfo : EIATTR_MERCURY_ISA_VERSION
	.align		4
        /*0040*/ 	.byte	0x03, 0x5f
        /*0042*/ 	.short	0x0101


	//----- nvinfo : EIATTR_VRC_CTA_INIT_COUNT
	.align		4
        /*0044*/ 	.byte	0x02, 0x4a
	.zero		1
	.zero		1


	//----- nvinfo : EIATTR_EXIT_INSTR_OFFSETS
	.align		4
        /*0048*/ 	.byte	0x04, 0x1c
        /*004a*/ 	.short	(.L_15 - .L_14)


	//   ....[0]....
.L_14:
        /*004c*/ 	.word	0x000008d0


	//----- nvinfo : EIATTR_CBANK_PARAM_SIZE
	.align		4
.L_15:
        /*0050*/ 	.byte	0x03, 0x19
        /*0052*/ 	.short	0x0018


	//----- nvinfo : EIATTR_PARAM_CBANK
	.align		4
        /*0054*/ 	.byte	0x04, 0x0a
        /*0056*/ 	.short	(.L_17 - .L_16)
	.align		4
.L_16:
        /*0058*/ 	.word	index@(.nv.constant0._Z17verticalOperationiPfS_)
        /*005c*/ 	.short	0x0380
        /*005e*/ 	.short	0x0018


	//----- nvinfo : EIATTR_SW_WAR
	.align		4
.L_17:
        /*0060*/ 	.byte	0x04, 0x36
        /*0062*/ 	.short	(.L_19 - .L_18)
.L_18:
        /*0064*/ 	.word	0x00000008
.L_19:


//--------------------- .nv.callgraph             --------------------------
	.section	.nv.callgraph,"",@"SHT_CUDA_CALLGRAPH"
	.align	4
	.sectionentsize	8
	.align		4
        /*0000*/ 	.word	0x00000000
	.align		4
        /*0004*/ 	.word	0xffffffff
	.align		4
        /*0008*/ 	.word	0x00000000
	.align		4
        /*000c*/ 	.word	0xfffffffe
	.align		4
        /*0010*/ 	.word	0x00000000
	.align		4
        /*0014*/ 	.word	0xfffffffd
	.align		4
        /*0018*/ 	.word	0x00000000
	.align		4
        /*001c*/ 	.word	0xfffffffc


//--------------------- .text._Z17verticalOperationiPfS_ --------------------------
	.section	.text._Z17verticalOperationiPfS_,"ax",@progbits
	.align	128
        .global         _Z17verticalOperationiPfS_
        .type           _Z17verticalOperationiPfS_,@function
        .size           _Z17verticalOperationiPfS_,(.L_x_7 - _Z17verticalOperationiPfS_)
        .other          _Z17verticalOperationiPfS_,@"STO_CUDA_ENTRY STV_DEFAULT"
_Z17verticalOperationiPfS_:
.text._Z17verticalOperationiPfS_:
[----:B------:R-:W-:Y:S08]  /*0000*/  LDC R1, c[0x0][0x37c] ;  /* 0x0000df00ff017b82 */ /* 0x000ff00000000800 */
[----:B------:R-:W0:Y:S01]  /*0010*/  LDC.64 R2, c[0x0][0x388] ;  /* 0x0000e200ff027b82 */ /* 0x000e220000000a00 */
[----:B------:R-:W0:Y:S01]  /*0020*/  LDCU.64 UR10, c[0x0][0x358] ;  /* 0x00006b00ff0a77ac */ /* 0x000e220008000a00 */
[----:B------:R-:W1:Y:S01]  /*0030*/  LDCU UR6, c[0x0][0x380] ;  /* 0x00007000ff0677ac */ /* 0x000e620008000800 */
[----:B0-----:R0:W5:Y:S01]  /*0040*/  LDG.E R0, desc[UR10][R2.64] ;  /* 0x0000000a02007981 */ /* 0x001162000c1e1900 */
[----:B-1----:R-:W-:-:S09]  /*0050*/  UISETP.GE.AND UP0, UPT, UR6, 0x1, UPT ;  /* 0x000000010600788c */ /* 0x002fd2000bf06270 */
[----:B0-----:R-:W-:Y:S05]  /*0060*/  BRA.U !UP0, `(.L_x_0) ;  /* 0x0000000908107547 */ /* 0x001fea000b800000 */
[----:B------:R-:W-:Y:S01]  /*0070*/  UISETP.GE.U32.AND UP1, UPT, UR6, 0x10, UPT ;  /* 0x000000100600788c */ /* 0x000fe2000bf26070 */
[----:B------:R-:W-:Y:S01]  /*0080*/  IMAD.MOV.U32 R4, RZ, RZ, RZ ;  /* 0x000000ffff047224 */ /* 0x000fe200078e00ff */
[----:B------:R-:W-:-:S04]  /*0090*/  ULOP3.LUT UR7, UR6, 0xf, URZ, 0xc0, !UPT ;  /* 0x0000000f06077892 */ /* 0x000fc8000f8ec0ff */
[----:B------:R-:W-:-:S03]  /*00a0*/  UISETP.NE.AND UP0, UPT, UR7, URZ, UPT ;  /* 0x000000ff0700728c */ /* 0x000fc6000bf05270 */
[----:B------:R-:W-:Y:S08]  /*00b0*/  BRA.U !UP1, `(.L_x_1) ;  /* 0x0000000109f47547 */ /* 0x000ff0000b800000 */
[----:B------:R-:W0:Y:S01]  /*00c0*/  LDCU.64 UR4, c[0x0][0x388] ;  /* 0x00007100ff0477ac */ /* 0x000e220008000a00 */
[----:B------:R-:W-:-:S04]  /*00d0*/  ULOP3.LUT UR8, UR6, 0x7ffffff0, URZ, 0xc0, !UPT ;  /* 0x7ffffff006087892 */ /* 0x000fc8000f8ec0ff */
[----:B------:R-:W-:Y:S02]  /*00e0*/  UIADD3 UR9, UPT, UPT, -UR8, URZ, URZ ;  /* 0x000000ff08097290 */ /* 0x000fe4000fffe1ff */
[----:B------:R-:W-:Y:S01]  /*00f0*/  IMAD.U32 R4, RZ, RZ, UR8 ;  /* 0x00000008ff047e24 */ /* 0x000fe2000f8e00ff */
[----:B0-----:R-:W-:-:S04]  /*0100*/  UIADD3 UR4, UP1, UPT, UR4, 0x20, URZ ;  /* 0x0000002004047890 */ /* 0x001fc8000ff3e0ff */
[----:B------:R-:W-:Y:S02]  /*0110*/  UIADD3.X UR5, UPT, UPT, URZ, UR5, URZ, UP1, !UPT ;  /* 0x00000005ff057290 */ /* 0x000fe40008ffe4ff */
[----:B------:R-:W-:-:S04]  /*0120*/  IMAD.U32 R2, RZ, RZ, UR4 ;  /* 0x00000004ff027e24 */ /* 0x000fc8000f8e00ff */
[----:B------:R-:W-:-:S07]  /*0130*/  IMAD.U32 R3, RZ, RZ, UR5 ;  /* 0x00000005ff037e24 */ /* 0x000fce000f8e00ff */
.L_x_2:
[----:B------:R-:W2:Y:S04]  /*0140*/  LDG.E R11, desc[UR10][R2.64+-0x20] ;  /* 0xffffe00a020b7981 */ /* 0x000ea8000c1e1900 */
[----:B------:R-:W3:Y:S04]  /*0150*/  LDG.E R13, desc[UR10][R2.64+-0x1c] ;  /* 0xffffe40a020d7981 */ /* 0x000ee8000c1e1900 */
[----:B------:R-:W4:Y:S04]  /*0160*/  LDG.E R15, desc[UR10][R2.64+-0x18] ;  /* 0xffffe80a020f7981 */ /* 0x000f28000c1e1900 */
        /* <DEDUP_REMOVED lines=12> */
[----:B------:R0:W4:Y:S01]  /*0230*/  LDG.E R5, desc[UR10][R2.64+0x1c] ;  /* 0x00001c0a02057981 */ /* 0x000122000c1e1900 */
[----:B------:R-:W-:-:S04]  /*0240*/  UIADD3 UR9, UPT, UPT, UR9, 0x10, URZ ;  /* 0x0000001009097890 */ /* 0x000fc8000fffe0ff */
[----:B------:R-:W-:Y:S01]  /*0250*/  UISETP.NE.AND UP1, UPT, UR9, URZ, UPT ;  /* 0x000000ff0900728c */ /* 0x000fe2000bf25270 */
[----:B0-----:R-:W-:-:S05]  /*0260*/  IADD3 R2, P1, PT, R2, 0x40, RZ ;  /* 0x0000004002027810 */ /* 0x001fca0007f3e0ff */
[----:B------:R-:W-:Y:S01]  /*0270*/  IMAD.X R3, RZ, RZ, R3, P1 ;  /* 0x000000ffff037224 */ /* 0x000fe200008e0603 */
[----:B--2--5:R-:W-:-:S04]  /*0280*/  FSETP.GT.AND P0, PT, R11, R0, PT ;  /* 0x000000000b00720b */ /* 0x024fc80003f04000 */
[----:B------:R-:W-:-:S04]  /*0290*/  FSEL R0, R11, R0, P0 ;  /* 0x000000000b007208 */ /* 0x000fc80000000000 */
[----:B---3--:R-:W-:-:S04]  /*02a0*/  FSETP.GT.AND P0, PT, R13, R0, PT ;  /* 0x000000000d00720b */ /* 0x008fc80003f04000 */
[----:B------:R-:W-:-:S04]  /*02b0*/  FSEL R0, R13, R0, P0 ;  /* 0x000000000d007208 */ /* 0x000fc80000000000 */
[----:B----4-:R-:W-:-:S04]  /*02c0*/  FSETP.GT.AND P0, PT, R15, R0, PT ;  /* 0x000000000f00720b */ /* 0x010fc80003f04000 */
[----:B------:R-:W-:-:S04]  /*02d0*/  FSEL R0, R15, R0, P0 ;  /* 0x000000000f007208 */ /* 0x000fc80000000000 */
[----:B------:R-:W-:-:S04]  /*02e0*/  FSETP.GT.AND P0, PT, R17, R0, PT ;  /* 0x000000001100720b */ /* 0x000fc80003f04000 */
        /* <DEDUP_REMOVED lines=24> */
[----:B------:R-:W-:Y:S01]  /*0470*/  FSEL R0, R5, R0, P0 ;  /* 0x0000000005007208 */ /* 0x000fe20000000000 */
[----:B------:R-:W-:Y:S08]  /*0480*/  BRA.U UP1, `(.L_x_2) ;  /* 0xfffffffd012c7547 */ /* 0x000ff0000b83ffff */
.L_x_1:
[----:B------:R-:W-:Y:S05]  /*0490*/  BRA.U !UP0, `(.L_x_0) ;  /* 0x0000000508047547 */ /* 0x000fea000b800000 */
[----:B------:R-:W-:Y:S02]  /*04a0*/  UISETP.GE.U32.AND UP0, UPT, UR7, 0x8, UPT ;  /* 0x000000080700788c */ /* 0x000fe4000bf06070 */
[----:B------:R-:W-:-:S04]  /*04b0*/  ULOP3.LUT UR5, UR6, 0x7, URZ, 0xc0, !UPT ;  /* 0x0000000706057892 */ /* 0x000fc8000f8ec0ff */
[----:B------:R-:W-:-:S03]  /*04c0*/  UISETP.NE.AND UP1, UPT, UR5, URZ, UPT ;  /* 0x000000ff0500728c */ /* 0x000fc6000bf25270 */
[----:B------:R-:W-:Y:S08]  /*04d0*/  BRA.U !UP0, `(.L_x_3) ;  /* 0x00000001086c7547 */ /* 0x000ff0000b800000 */
[----:B------:R-:W0:Y:S02]  /*04e0*/  LDC.64 R2, c[0x0][0x388] ;  /* 0x0000e200ff027b82 */ /* 0x000e240000000a00 */
[----:B0-----:R-:W-:-:S05]  /*04f0*/  IMAD.WIDE.U32 R2, R4, 0x4, R2 ;  /* 0x0000000404027825 */ /* 0x001fca00078e0002 */
[----:B------:R-:W2:Y:S04]  /*0500*/  LDG.E R5, desc[UR10][R2.64] ;  /* 0x0000000a02057981 */ /* 0x000ea8000c1e1900 */
[----:B------:R-:W3:Y:S04]  /*0510*/  LDG.E R7, desc[UR10][R2.64+0x4] ;  /* 0x0000040a02077981 */ /* 0x000ee8000c1e1900 */
[----:B------:R-:W4:Y:S04]  /*0520*/  LDG.E R9, desc[UR10][R2.64+0x8] ;  /* 0x0000080a02097981 */ /* 0x000f28000c1e1900 */
[----:B------:R-:W4:Y:S04]  /*0530*/  LDG.E R11, desc[UR10][R2.64+0xc] ;  /* 0x00000c0a020b7981 */ /* 0x000f28000c1e1900 */
[----:B------:R-:W4:Y:S04]  /*0540*/  LDG.E R13, desc[UR10][R2.64+0x10] ;  /* 0x0000100a020d7981 */ /* 0x000f28000c1e1900 */
[----:B------:R-:W4:Y:S04]  /*0550*/  LDG.E R15, desc[UR10][R2.64+0x14] ;  /* 0x0000140a020f7981 */ /* 0x000f28000c1e1900 */
[----:B------:R-:W4:Y:S04]  /*0560*/  LDG.E R17, desc[UR10][R2.64+0x18] ;  /* 0x0000180a02117981 */ /* 0x000f28000c1e1900 */
[----:B------:R-:W4:Y:S01]  /*0570*/  LDG.E R19, desc[UR10][R2.64+0x1c] ;  /* 0x00001c0a02137981 */ /* 0x000f22000c1e1900 */
[----:B------:R-:W-:Y:S01]  /*0580*/  VIADD R4, R4, 0x8 ;  /* 0x0000000804047836 */ /* 0x000fe20000000000 */
        /* <DEDUP_REMOVED lines=15> */
[----:B------:R-:W-:-:S09]  /*0680*/  FSEL R0, R19, R0, P0 ;  /* 0x0000000013007208 */ /* 0x000fd20000000000 */
.L_x_3:
        /* <DEDUP_REMOVED lines=19> */
[----:B------:R-:W-:-:S09]  /*07c0*/  FSEL R0, R11, R0, P0 ;  /* 0x000000000b007208 */ /* 0x000fd20000000000 */
.L_x_4:
[----:B------:R-:W-:Y:S05]  /*07d0*/  BRA.U !UP1, `(.L_x_0) ;  /* 0x0000000109347547 */ /* 0x000fea000b800000 */
[----:B------:R-:W0:Y:S01]  /*07e0*/  LDC.64 R2, c[0x0][0x388] ;  /* 0x0000e200ff027b82 */ /* 0x000e220000000a00 */
[----:B------:R-:W-:Y:S01]  /*07f0*/  UIADD3 UR4, UPT, UPT, -UR4, URZ, URZ ;  /* 0x000000ff04047290 */ /* 0x000fe2000fffe1ff */
[----:B0-----:R-:W-:-:S11]  /*0800*/  IMAD.WIDE.U32 R4, R4, 0x4, R2 ;  /* 0x0000000404047825 */ /* 0x001fd600078e0002 */
.L_x_5:
[----:B------:R-:W-:Y:S02]  /*0810*/  IMAD.MOV.U32 R3, RZ, RZ, R5 ;  /* 0x000000ffff037224 */ /* 0x000fe400078e0005 */
[----:B------:R-:W-:-:S05]  /*0820*/  IMAD.MOV.U32 R2, RZ, RZ, R4 ;  /* 0x000000ffff027224 */ /* 0x000fca00078e0004 */
[----:B------:R-:W2:Y:S01]  /*0830*/  LDG.E R3, desc[UR10][R2.64] ;  /* 0x0000000a02037981 */ /* 0x000ea2000c1e1900 */
[----:B------:R-:W-:Y:S01]  /*0840*/  UIADD3 UR4, UPT, UPT, UR4, 0x1, URZ ;  /* 0x0000000104047890 */ /* 0x000fe2000fffe0ff */
[----:B------:R-:W-:-:S03]  /*0850*/  IADD3 R4, P1, PT, R4, 0x4, RZ ;  /* 0x0000000404047810 */ /* 0x000fc60007f3e0ff */
[----:B------:R-:W-:Y:S02]  /*0860*/  UISETP.NE.AND UP0, UPT, UR4, URZ, UPT ;  /* 0x000000ff0400728c */ /* 0x000fe4000bf05270 */
[----:B------:R-:W-:Y:S01]  /*0870*/  IMAD.X R5, RZ, RZ, R5, P1 ;  /* 0x000000ffff057224 */ /* 0x000fe200008e0605 */
[----:B--2--5:R-:W-:-:S04]  /*0880*/  FSETP.GT.AND P0, PT, R3, R0, PT ;  /* 0x000000000300720b */ /* 0x024fc80003f04000 */
[----:B------:R-:W-:Y:S02]  /*0890*/  FSEL R0, R3, R0, P0 ;  /* 0x0000000003007208 */ /* 0x000fe40000000000 */
[----:B------:R-:W-:Y:S07]  /*08a0*/  BRA.U UP0, `(.L_x_5) ;  /* 0xfffffffd00d87547 */ /* 0x000fee000b83ffff */
.L_x_0:
[----:B------:R-:W0:Y:S02]  /*08b0*/  LDC.64 R2, c[0x0][0x390] ;  /* 0x0000e400ff027b82 */ /* 0x000e240000000a00 */
[----:B0----5:R-:W-:Y:S01]  /*08c0*/  STG.E desc[UR10][R2.64], R0 ;  /* 0x0000000002007986 */ /* 0x021fe2000c10190a */
[----:B------:R-:W-:Y:S05]  /*08d0*/  EXIT ;  /* 0x000000000000794d */ /* 0x000fea0003800000 */
.L_x_6:
[----:B------:R-:W-:-:S00]  /*08e0*/  BRA `(.L_x_6) ;  /* 0xfffffffc00fc7947 */ /* 0x000fc0000383ffff */
[----:B------:R-:W-:-:S00]  /*08f0*/  NOP ;  /* 0x0000000000007918 */ /* 0x000fc00000000000 */
        /* <DEDUP_REMOVED lines=8> */
.L_x_7:


//--------------------- .nv.shared.reserved.0     --------------------------
	.section	.nv.shared.reserved.0,"aw",@nobits
	.weak		__nv_reservedSMEM_offset_0_alias
	.size		__nv_reservedSMEM_offset_0_alias, 0, 64
	.other		__nv_reservedSMEM_offset_0_alias,@"STO_CUDA_RESERVED_SHARED STV_DEFAULT"
__nv_reservedSMEM_offset_0_alias:
	.zero		0
	.zero		64


//--------------------- .nv.constant0._Z17verticalOperationiPfS_ --------------------------
	.section	.nv.constant0._Z17verticalOperationiPfS_,"a",@progbits
	.sectionflags	@""
	.align	4
.nv.constant0._Z17verticalOperationiPfS_:
	.zero		920


//--------------------- SYMBOLS --------------------------

	.type		.nv.reservedSmem.offset0,@object
	.size		.nv.reservedSmem.offset0,0x4
